//
// Generated by NVIDIA NVVM Compiler
//
// Compiler Build ID: CL-36424714
// Cuda compilation tools, release 13.0, V13.0.88
// Based on NVVM 20.0.0
//

.version 9.0
.target sm_100
.address_size 64

	// .globl	getParameters

.visible .entry getParameters(
	.param .u64 .ptr .align 1 getParameters_param_0
)
{
	.reg .pred 	%p<2>;
	.reg .b32 	%r<6>;
	.reg .b64 	%rd<3>;

	ld.param.u64 	%rd1, [getParameters_param_0];
	mov.u32 	%r1, %ctaid.x;
	mov.u32 	%r2, %ntid.x;
	mov.u32 	%r3, %tid.x;
	mad.lo.s32 	%r4, %r1, %r2, %r3;
	setp.gt.s32 	%p1, %r4, 0;
	@%p1 bra 	$L__BB0_2;
	cvta.to.global.u64 	%rd2, %rd1;
	mov.b32 	%r5, 12;
	st.global.u32 	[%rd2], %r5;
$L__BB0_2:
	ret;

}
	// .globl	fillAOS
.visible .entry fillAOS(
	.param .u64 .ptr .align 1 fillAOS_param_0,
	.param .u32 fillAOS_param_1
)
{
	.reg .pred 	%p<2>;
	.reg .b32 	%r<7>;
	.reg .b32 	%f<3>;
	.reg .b64 	%rd<5>;

	ld.param.u64 	%rd1, [fillAOS_param_0];
	ld.param.u32 	%r2, [fillAOS_param_1];
	mov.u32 	%r3, %ctaid.x;
	mov.u32 	%r4, %ntid.x;
	mov.u32 	%r5, %tid.x;
	mad.lo.s32 	%r1, %r3, %r4, %r5;
	setp.ge.s32 	%p1, %r1, %r2;
	@%p1 bra 	$L__BB1_2;
	cvta.to.global.u64 	%rd2, %rd1;
	mul.wide.s32 	%rd3, %r1, 12;
	add.s64 	%rd4, %rd2, %rd3;
	st.global.u32 	[%rd4], %r1;
	shl.b32 	%r6, %r1, 1;
	st.global.u32 	[%rd4+4], %r6;
	cvt.rn.f32.s32 	%f1, %r1;
	mul.f32 	%f2, %f1, 0f3F9E0419;
	st.global.f32 	[%rd4+8], %f2;
$L__BB1_2:
	ret;

}
	// .globl	fillSOA
.visible .entry fillSOA(
	.param .u64 .ptr .align 1 fillSOA_param_0,
	.param .u64 .ptr .align 1 fillSOA_param_1,
	.param .u64 .ptr .align 1 fillSOA_param_2,
	.param .u64 .ptr .align 1 fillSOA_param_3,
	.param .u32 fillSOA_param_4
)
{
	.reg .pred 	%p<2>;
	.reg .b32 	%r<8>;
	.reg .b32 	%f<2>;
	.reg .b64 	%rd<15>;

	ld.param.u64 	%rd1, [fillSOA_param_0];
	ld.param.u64 	%rd2, [fillSOA_param_1];
	ld.param.u64 	%rd3, [fillSOA_param_2];
	ld.param.u64 	%rd4, [fillSOA_param_3];
	ld.param.u32 	%r2, [fillSOA_param_4];
	mov.u32 	%r3, %ctaid.x;
	mov.u32 	%r4, %ntid.x;
	mov.u32 	%r5, %tid.x;
	mad.lo.s32 	%r1, %r3, %r4, %r5;
	setp.ge.s32 	%p1, %r1, %r2;
	@%p1 bra 	$L__BB2_2;
	cvta.to.global.u64 	%rd5, %rd4;
	cvta.to.global.u64 	%rd6, %rd1;
	cvta.to.global.u64 	%rd7, %rd2;
	cvta.to.global.u64 	%rd8, %rd3;
	mul.wide.s32 	%rd9, %r1, 12;
	add.s64 	%rd10, %rd5, %rd9;
	ld.global.nc.u32 	%r6, [%rd10];
	mul.wide.s32 	%rd11, %r1, 4;
	add.s64 	%rd12, %rd6, %rd11;
	st.global.u32 	[%rd12], %r6;
	ld.global.nc.u32 	%r7, [%rd10+4];
	add.s64 	%rd13, %rd7, %rd11;
	st.global.u32 	[%rd13], %r7;
	ld.global.nc.f32 	%f1, [%rd10+8];
	add.s64 	%rd14, %rd8, %rd11;
	st.global.f32 	[%rd14], %f1;
$L__BB2_2:
	ret;

}


// ===== COMPILED SASS (sm_100) =====

	.target	sm_100

	.elftype	@"ET_EXEC"


//--------------------- .note.nv.tkinfo           --------------------------
	.section	.note.nv.tkinfo,"",@"SHT_NOTE"
	.sectionflags	@"SHF_NOTE_NV_TKINFO"
	.tkinfo
        /*0018*/ 	.word	0x00000002
        /*0030*/ 	.string	""
        /*0030*/ 	.string	"ptxas"
        /*0030*/ 	.string	"Cuda compilation tools, release 13.0, V13.0.88"
        /*0030*/ 	.string	"Build cuda_13.0.r13.0/compiler.36424714_0"
        /*0030*/ 	.string	"-arch sm_100 -m 64 "



//--------------------- .note.nv.cuinfo           --------------------------
	.section	.note.nv.cuinfo,"",@"SHT_NOTE"
	.sectionflags	@"SHF_NOTE_NV_CUINFO"
        /*0018*/ 	.short	0x0002
        /*001a*/ 	.short	0x0064
        /*001c*/ 	.short	0x0082
	.zero		2


//--------------------- .nv.info                  --------------------------
	.section	.nv.info,"",@"SHT_CUDA_INFO"
	.align	4


	//----- nvinfo : EIATTR_REGCOUNT
	.align		4
        /*0000*/ 	.byte	0x04, 0x2f
        /*0002*/ 	.short	(.L_1 - .L_0)
	.align		4
.L_0:
        /*0004*/ 	.word	index@(getParameters)
        /*0008*/ 	.word	0x00000008


	//----- nvinfo : EIATTR_FRAME_SIZE
	.align		4
.L_1:
        /*000c*/ 	.byte	0x04, 0x11
        /*000e*/ 	.short	(.L_3 - .L_2)
	.align		4
.L_2:
        /*0010*/ 	.word	index@(getParameters)
        /*0014*/ 	.word	0x00000000


	//----- nvinfo : EIATTR_REGCOUNT
	.align		4
.L_3:
        /*0018*/ 	.byte	0x04, 0x2f
        /*001a*/ 	.short	(.L_5 - .L_4)
	.align		4
.L_4:
        /*001c*/ 	.word	index@(fillAOS)
        /*0020*/ 	.word	0x0000000c


	//----- nvinfo : EIATTR_FRAME_SIZE
	.align		4
.L_5:
        /*0024*/ 	.byte	0x04, 0x11
        /*0026*/ 	.short	(.L_7 - .L_6)
	.align		4
.L_6:
        /*0028*/ 	.word	index@(fillAOS)
        /*002c*/ 	.word	0x00000000


	//----- nvinfo : EIATTR_REGCOUNT
	.align		4
.L_7:
        /*0030*/ 	.byte	0x04, 0x2f
        /*0032*/ 	.short	(.L_9 - .L_8)
	.align		4
.L_8:
        /*0034*/ 	.word	index@(fillSOA)
        /*0038*/ 	.word	0x00000014


	//----- nvinfo : EIATTR_FRAME_SIZE
	.align		4
.L_9:
        /*003c*/ 	.byte	0x04, 0x11
        /*003e*/ 	.short	(.L_11 - .L_10)
	.align		4
.L_10:
        /*0040*/ 	.word	index@(fillSOA)
        /*0044*/ 	.word	0x00000000


	//----- nvinfo : EIATTR_MIN_STACK_SIZE
	.align		4
.L_11:
        /*0048*/ 	.byte	0x04, 0x12
        /*004a*/ 	.short	(.L_13 - .L_12)
	.align		4
.L_12:
        /*004c*/ 	.word	index@(fillSOA)
        /*0050*/ 	.word	0x00000000


	//----- nvinfo : EIATTR_MIN_STACK_SIZE
	.align		4
.L_13:
        /*0054*/ 	.byte	0x04, 0x12
        /*0056*/ 	.short	(.L_15 - .L_14)
	.align		4
.L_14:
        /*0058*/ 	.word	index@(fillAOS)
        /*005c*/ 	.word	0x00000000


	//----- nvinfo : EIATTR_MIN_STACK_SIZE
	.align		4
.L_15:
        /*0060*/ 	.byte	0x04, 0x12
        /*0062*/ 	.short	(.L_17 - .L_16)
	.align		4
.L_16:
        /*0064*/ 	.word	index@(getParameters)
        /*0068*/ 	.word	0x00000000
.L_17:


//--------------------- .nv.compat                --------------------------
	.section	.nv.compat,"",@"SHT_CUDA_COMPAT_INFO"
	.align	4
        /*0000*/ 	.byte	0x02, 0x09, 0x00, 0x00, 0x02, 0x02, 0x01, 0x00, 0x02, 0x05, 0x05, 0x00, 0x03, 0x07, 0x01, 0x01
        /*0010*/ 	.byte	0x02, 0x03, 0x00, 0x00, 0x02, 0x06, 0x01, 0x00, 0x04, 0x0b, 0x08, 0x00, 0x09, 0x00, 0x00, 0x00
        /*0020*/ 	.byte	0x00, 0x00, 0x00, 0x00


//--------------------- .nv.info.fillSOA          --------------------------
	.section	.nv.info.fillSOA,"",@"SHT_CUDA_INFO"
	.sectionflags	@""
	.align	4


	//----- nvinfo : EIATTR_CUDA_API_VERSION
	.align		4
        /*0000*/ 	.byte	0x04, 0x37
        /*0002*/ 	.short	(.L_19 - .L_18)
.L_18:
        /*0004*/ 	.word	0x00000082


	//----- nvinfo : EIATTR_KPARAM_INFO
	.align		4
.L_19:
        /*0008*/ 	.byte	0x04, 0x17
        /*000a*/ 	.short	(.L_21 - .L_20)
.L_20:
        /*000c*/ 	.word	0x00000000
        /*0010*/ 	.short	0x0004
        /*0012*/ 	.short	0x0020
        /*0014*/ 	.byte	0x00, 0xf0, 0x11, 0x00


	//----- nvinfo : EIATTR_KPARAM_INFO
	.align		4
.L_21:
        /*0018*/ 	.byte	0x04, 0x17
        /*001a*/ 	.short	(.L_23 - .L_22)
.L_22:
        /*001c*/ 	.word	0x00000000
        /*0020*/ 	.short	0x0003
        /*0022*/ 	.short	0x0018
        /*0024*/ 	.byte	0x00, 0xf5, 0x21, 0x00


	//----- nvinfo : EIATTR_KPARAM_INFO
	.align		4
.L_23:
        /*0028*/ 	.byte	0x04, 0x17
        /*002a*/ 	.short	(.L_25 - .L_24)
.L_24:
        /*002c*/ 	.word	0x00000000
        /*0030*/ 	.short	0x0002
        /*0032*/ 	.short	0x0010
        /*0034*/ 	.byte	0x00, 0xf5, 0x21, 0x00


	//----- nvinfo : EIATTR_KPARAM_INFO
	.align		4
.L_25:
        /*0038*/ 	.byte	0x04, 0x17
        /*003a*/ 	.short	(.L_27 - .L_26)
.L_26:
        /*003c*/ 	.word	0x00000000
        /*0040*/ 	.short	0x0001
        /*0042*/ 	.short	0x0008
        /*0044*/ 	.byte	0x00, 0xf5, 0x21, 0x00


	//----- nvinfo : EIATTR_KPARAM_INFO
	.align		4
.L_27:
        /*0048*/ 	.byte	0x04, 0x17
        /*004a*/ 	.short	(.L_29 - .L_28)
.L_28:
        /*004c*/ 	.word	0x00000000
        /*0050*/ 	.short	0x0000
        /*0052*/ 	.short	0x0000
        /*0054*/ 	.byte	0x00, 0xf5, 0x21, 0x00


	//----- nvinfo : EIATTR_SPARSE_MMA_MASK
	.align		4
.L_29:
        /*0058*/ 	.byte	0x03, 0x50
        /*005a*/ 	.short	0x0000


	//----- nvinfo : EIATTR_MAXREG_COUNT
	.align		4
        /*005c*/ 	.byte	0x03, 0x1b
        /*005e*/ 	.short	0x00ff


	//----- nvinfo : EIATTR_MERCURY_ISA_VERSION
	.align		4
        /*0060*/ 	.byte	0x03, 0x5f
        /*0062*/ 	.short	0x0101


	//----- nvinfo : EIATTR_VRC_CTA_INIT_COUNT
	.align		4
        /*0064*/ 	.byte	0x02, 0x4a
	.zero		1
	.zero		1


	//----- nvinfo : EIATTR_EXIT_INSTR_OFFSETS
	.align		4
        /*0068*/ 	.byte	0x04, 0x1c
        /*006a*/ 	.short	(.L_31 - .L_30)


	//   ....[0]....
.L_30:
        /*006c*/ 	.word	0x00000070


	//   ....[1]....
        /*0070*/ 	.word	0x00000170


	//----- nvinfo : EIATTR_CBANK_PARAM_SIZE
	.align		4
.L_31:
        /*0074*/ 	.byte	0x03, 0x19
        /*0076*/ 	.short	0x0024


	//----- nvinfo : EIATTR_PARAM_CBANK
	.align		4
        /*0078*/ 	.byte	0x04, 0x0a
        /*007a*/ 	.short	(.L_33 - .L_32)
	.align		4
.L_32:
        /*007c*/ 	.word	index@(.nv.constant0.fillSOA)
        /*0080*/ 	.short	0x0380
        /*0082*/ 	.short	0x0024


	//----- nvinfo : EIATTR_SW_WAR
	.align		4
.L_33:
        /*0084*/ 	.byte	0x04, 0x36
        /*0086*/ 	.short	(.L_35 - .L_34)
.L_34:
        /*0088*/ 	.word	0x00000008
.L_35:


//--------------------- .nv.info.fillAOS          --------------------------
	.section	.nv.info.fillAOS,"",@"SHT_CUDA_INFO"
	.sectionflags	@""
	.align	4


	//----- nvinfo : EIATTR_CUDA_API_VERSION
	.align		4
        /*0000*/ 	.byte	0x04, 0x37
        /*0002*/ 	.short	(.L_37 - .L_36)
.L_36:
        /*0004*/ 	.word	0x00000082


	//----- nvinfo : EIATTR_KPARAM_INFO
	.align		4
.L_37:
        /*0008*/ 	.byte	0x04, 0x17
        /*000a*/ 	.short	(.L_39 - .L_38)
.L_38:
        /*000c*/ 	.word	0x00000000
        /*0010*/ 	.short	0x0001
        /*0012*/ 	.short	0x0008
        /*0014*/ 	.byte	0x00, 0xf0, 0x11, 0x00


	//----- nvinfo : EIATTR_KPARAM_INFO
	.align		4
.L_39:
        /*0018*/ 	.byte	0x04, 0x17
        /*001a*/ 	.short	(.L_41 - .L_40)
.L_40:
        /*001c*/ 	.word	0x00000000
        /*0020*/ 	.short	0x0000
        /*0022*/ 	.short	0x0000
        /*0024*/ 	.byte	0x00, 0xf5, 0x21, 0x00


	//----- nvinfo : EIATTR_SPARSE_MMA_MASK
	.align		4
.L_41:
        /*0028*/ 	.byte	0x03, 0x50
        /*002a*/ 	.short	0x0000


	//----- nvinfo : EIATTR_MAXREG_COUNT
	.align		4
        /*002c*/ 	.byte	0x03, 0x1b
        /*002e*/ 	.short	0x00ff


	//----- nvinfo : EIATTR_MERCURY_ISA_VERSION
	.align		4
        /*0030*/ 	.byte	0x03, 0x5f
        /*0032*/ 	.short	0x0101


	//----- nvinfo : EIATTR_VRC_CTA_INIT_COUNT
	.align		4
        /*0034*/ 	.byte	0x02, 0x4a
	.zero		1
	.zero		1


	//----- nvinfo : EIATTR_EXIT_INSTR_OFFSETS
	.align		4
        /*0038*/ 	.byte	0x04, 0x1c
        /*003a*/ 	.short	(.L_43 - .L_42)


	//   ....[0]....
.L_42:
        /*003c*/ 	.word	0x00000070


	//   ....[1]....
        /*0040*/ 	.word	0x00000110


	//----- nvinfo : EIATTR_CBANK_PARAM_SIZE
	.align		4
.L_43:
        /*0044*/ 	.byte	0x03, 0x19
        /*0046*/ 	.short	0x000c


	//----- nvinfo : EIATTR_PARAM_CBANK
	.align		4
        /*0048*/ 	.byte	0x04, 0x0a
        /*004a*/ 	.short	(.L_45 - .L_44)
	.align		4
.L_44:
        /*004c*/ 	.word	index@(.nv.constant0.fillAOS)
        /*0050*/ 	.short	0x0380
        /*0052*/ 	.short	0x000c


	//----- nvinfo : EIATTR_SW_WAR
	.align		4
.L_45:
        /*0054*/ 	.byte	0x04, 0x36
        /*0056*/ 	.short	(.L_47 - .L_46)
.L_46:
        /*0058*/ 	.word	0x00000008
.L_47:


//--------------------- .nv.info.getParameters    --------------------------
	.section	.nv.info.getParameters,"",@"SHT_CUDA_INFO"
	.sectionflags	@""
	.align	4


	//----- nvinfo : EIATTR_CUDA_API_VERSION
	.align		4
        /*0000*/ 	.byte	0x04, 0x37
        /*0002*/ 	.short	(.L_49 - .L_48)
.L_48:
        /*0004*/ 	.word	0x00000082


	//----- nvinfo : EIATTR_KPARAM_INFO
	.align		4
.L_49:
        /*0008*/ 	.byte	0x04, 0x17
        /*000a*/ 	.short	(.L_51 - .L_50)
.L_50:
        /*000c*/ 	.word	0x00000000
        /*0010*/ 	.short	0x0000
        /*0012*/ 	.short	0x0000
        /*0014*/ 	.byte	0x00, 0xf5, 0x21, 0x00


	//----- nvinfo : EIATTR_SPARSE_MMA_MASK
	.align		4
.L_51:
        /*0018*/ 	.byte	0x03, 0x50
        /*001a*/ 	.short	0x0000


	//----- nvinfo : EIATTR_MAXREG_COUNT
	.align		4
        /*001c*/ 	.byte	0x03, 0x1b
        /*001e*/ 	.short	0x00ff


	//----- nvinfo : EIATTR_MERCURY_ISA_VERSION
	.align		4
        /*0020*/ 	.byte	0x03, 0x5f
        /*0022*/ 	.short	0x0101


	//----- nvinfo : EIATTR_VRC_CTA_INIT_COUNT
	.align		4
        /*0024*/ 	.byte	0x02, 0x4a
	.zero		1
	.zero		1


	//----- nvinfo : EIATTR_EXIT_INSTR_OFFSETS
	.align		4
        /*0028*/ 	.byte	0x04, 0x1c
        /*002a*/ 	.short	(.L_53 - .L_52)


	//   ....[0]....
.L_52:
        /*002c*/ 	.word	0x00000060


	//   ....[1]....
        /*0030*/ 	.word	0x000000b0


	//----- nvinfo : EIATTR_CBANK_PARAM_SIZE
	.align		4
.L_53:
        /*0034*/ 	.byte	0x03, 0x19
        /*0036*/ 	.short	0x0008


	//----- nvinfo : EIATTR_PARAM_CBANK
	.align		4
        /*0038*/ 	.byte	0x04, 0x0a
        /*003a*/ 	.short	(.L_55 - .L_54)
	.align		4
.L_54:
        /*003c*/ 	.word	index@(.nv.constant0.getParameters)
        /*0040*/ 	.short	0x0380
        /*0042*/ 	.short	0x0008


	//----- nvinfo : EIATTR_SW_WAR
	.align		4
.L_55:
        /*0044*/ 	.byte	0x04, 0x36
        /*0046*/ 	.short	(.L_57 - .L_56)
.L_56:
        /*0048*/ 	.word	0x00000008
.L_57:


//--------------------- .nv.callgraph             --------------------------
	.section	.nv.callgraph,"",@"SHT_CUDA_CALLGRAPH"
	.align	4
	.sectionentsize	8
	.align		4
        /*0000*/ 	.word	0x00000000
	.align		4
        /*0004*/ 	.word	0xffffffff
	.align		4
        /*0008*/ 	.word	0x00000000
	.align		4
        /*000c*/ 	.word	0xfffffffe
	.align		4
        /*0010*/ 	.word	0x00000000
	.align		4
        /*0014*/ 	.word	0xfffffffd
	.align		4
        /*0018*/ 	.word	0x00000000
	.align		4
        /*001c*/ 	.word	0xfffffffc


//--------------------- .text.fillSOA             --------------------------
	.section	.text.fillSOA,"ax",@progbits
	.align	128
        .global         fillSOA
        .type           fillSOA,@function
        .size           fillSOA,(.L_x_3 - fillSOA)
        .other          fillSOA,@"STO_CUDA_ENTRY STV_DEFAULT"
fillSOA:
.text.fillSOA:
[----:B------:R-:W-:Y:S01]  /*0000*/  LDC R1, c[0x0][0x37c] ;  /* 0x0000df00ff017b82 */ /* 0x000fe20000000800 */
[----:B------:R-:W0:Y:S07]  /*0010*/  S2R R0, SR_TID.X ;  /* 0x0000000000007919 */ /* 0x000e2e0000002100 */
[----:B------:R-:W0:Y:S01]  /*0020*/  S2UR UR4, SR_CTAID.X ;  /* 0x00000000000479c3 */ /* 0x000e220000002500 */
[----:B------:R-:W1:Y:S07]  /*0030*/  LDCU UR5, c[0x0][0x3a0] ;  /* 0x00007400ff0577ac */ /* 0x000e6e0008000800 */
[----:B------:R-:W0:Y:S02]  /*0040*/  LDC R11, c[0x0][0x360] ;  /* 0x0000d800ff0b7b82 */ /* 0x000e240000000800 */
[----:B0-----:R-:W-:-:S05]  /*0050*/  IMAD R11, R11, UR4, R0 ;  /* 0x000000040b0b7c24 */ /* 0x001fca000f8e0200 */
[----:B-1----:R-:W-:-:S13]  /*0060*/  ISETP.GE.AND P0, PT, R11, UR5, PT ;  /* 0x000000050b007c0c */ /* 0x002fda000bf06270 */
[----:B------:R-:W-:Y:S05]  /*0070*/  @P0 EXIT ;  /* 0x000000000000094d */ /* 0x000fea0003800000 */
[----:B------:R-:W0:Y:S01]  /*0080*/  LDC.64 R2, c[0x0][0x398] ;  /* 0x0000e600ff027b82 */ /* 0x000e220000000a00 */
[----:B------:R-:W1:Y:S07]  /*0090*/  LDCU.64 UR4, c[0x0][0x358] ;  /* 0x00006b00ff0477ac */ /* 0x000e6e0008000a00 */
[----:B------:R-:W2:Y:S08]  /*00a0*/  LDC.64 R4, c[0x0][0x380] ;  /* 0x0000e000ff047b82 */ /* 0x000eb00000000a00 */
[----:B------:R-:W3:Y:S01]  /*00b0*/  LDC.64 R6, c[0x0][0x388] ;  /* 0x0000e200ff067b82 */ /* 0x000ee20000000a00 */
[----:B0-----:R-:W-:-:S07]  /*00c0*/  IMAD.WIDE R2, R11, 0xc, R2 ;  /* 0x0000000c0b027825 */ /* 0x001fce00078e0202 */
[----:B------:R-:W0:Y:S01]  /*00d0*/  LDC.64 R8, c[0x0][0x390] ;  /* 0x0000e400ff087b82 */ /* 0x000e220000000a00 */
[----:B-1----:R-:W4:Y:S04]  /*00e0*/  LDG.E.CONSTANT R13, desc[UR4][R2.64] ;  /* 0x00000004020d7981 */ /* 0x002f28000c1e9900 */
[----:B------:R-:W5:Y:S04]  /*00f0*/  LDG.E.CONSTANT R15, desc[UR4][R2.64+0x4] ;  /* 0x00000404020f7981 */ /* 0x000f68000c1e9900 */
[----:B------:R-:W5:Y:S01]  /*0100*/  LDG.E.CONSTANT R17, desc[UR4][R2.64+0x8] ;  /* 0x0000080402117981 */ /* 0x000f62000c1e9900 */
[----:B--2---:R-:W-:-:S04]  /*0110*/  IMAD.WIDE R4, R11, 0x4, R4 ;  /* 0x000000040b047825 */ /* 0x004fc800078e0204 */
[----:B---3--:R-:W-:-:S04]  /*0120*/  IMAD.WIDE R6, R11, 0x4, R6 ;  /* 0x000000040b067825 */ /* 0x008fc800078e0206 */
[----:B0-----:R-:W-:Y:S01]  /*0130*/  IMAD.WIDE R8, R11, 0x4, R8 ;  /* 0x000000040b087825 */ /* 0x001fe200078e0208 */
[----:B----4-:R-:W-:Y:S04]  /*0140*/  STG.E desc[UR4][R4.64], R13 ;  /* 0x0000000d04007986 */ /* 0x010fe8000c101904 */
[----:B-----5:R-:W-:Y:S04]  /*0150*/  STG.E desc[UR4][R6.64], R15 ;  /* 0x0000000f06007986 */ /* 0x020fe8000c101904 */
[----:B------:R-:W-:Y:S01]  /*0160*/  STG.E desc[UR4][R8.64], R17 ;  /* 0x0000001108007986 */ /* 0x000fe2000c101904 */
[----:B------:R-:W-:Y:S05]  /*0170*/  EXIT ;  /* 0x000000000000794d */ /* 0x000fea0003800000 */
.L_x_0:
[----:B------:R-:W-:-:S00]  /*0180*/  BRA `(.L_x_0) ;  /* 0xfffffffc00fc7947 */ /* 0x000fc0000383ffff */
[----:B------:R-:W-:-:S00]  /*0190*/  NOP ;  /* 0x0000000000007918 */ /* 0x000fc00000000000 */
        /* <DEDUP_REMOVED lines=14> */
.L_x_3:


//--------------------- .text.fillAOS             --------------------------
	.section	.text.fillAOS,"ax",@progbits
	.align	128
        .global         fillAOS
        .type           fillAOS,@function
        .size           fillAOS,(.L_x_4 - fillAOS)
        .other          fillAOS,@"STO_CUDA_ENTRY STV_DEFAULT"
fillAOS:
.text.fillAOS:
        /* <DEDUP_REMOVED lines=9> */
[----:B------:R-:W1:Y:S01]  /*0090*/  LDCU.64 UR4, c[0x0][0x358] ;  /* 0x00006b00ff0477ac */ /* 0x000e620008000a00 */
[----:B------:R-:W-:Y:S02]  /*00a0*/  I2FP.F32.S32 R0, R5 ;  /* 0x0000000500007245 */ /* 0x000fe40000201400 */
[----:B------:R-:W-:-:S03]  /*00b0*/  SHF.L.U32 R7, R5, 0x1, RZ ;  /* 0x0000000105077819 */ /* 0x000fc600000006ff */
[----:B------:R-:W-:Y:S01]  /*00c0*/  FMUL R9, R0, 1.2345000505447387695 ;  /* 0x3f9e041900097820 */ /* 0x000fe20000400000 */
[----:B0-----:R-:W-:-:S05]  /*00d0*/  IMAD.WIDE R2, R5, 0xc, R2 ;  /* 0x0000000c05027825 */ /* 0x001fca00078e0202 */
[----:B-1----:R-:W-:Y:S04]  /*00e0*/  STG.E desc[UR4][R2.64], R5 ;  /* 0x0000000502007986 */ /* 0x002fe8000c101904 */
[----:B------:R-:W-:Y:S04]  /*00f0*/  STG.E desc[UR4][R2.64+0x4], R7 ;  /* 0x0000040702007986 */ /* 0x000fe8000c101904 */
[----:B------:R-:W-:Y:S01]  /*0100*/  STG.E desc[UR4][R2.64+0x8], R9 ;  /* 0x0000080902007986 */ /* 0x000fe2000c101904 */
[----:B------:R-:W-:Y:S05]  /*0110*/  EXIT ;  /* 0x000000000000794d */ /* 0x000fea0003800000 */
.L_x_1:
        /* <DEDUP_REMOVED lines=14> */
.L_x_4:


//--------------------- .text.getParameters       --------------------------
	.section	.text.getParameters,"ax",@progbits
	.align	128
        .global         getParameters
        .type           getParameters,@function
        .size           getParameters,(.L_x_5 - getParameters)
        .other          getParameters,@"STO_CUDA_ENTRY STV_DEFAULT"
getParameters:
.text.getParameters:
[----:B------:R-:W-:Y:S01]  /*0000*/  LDC R1, c[0x0][0x37c] ;  /* 0x0000df00ff017b82 */ /* 0x000fe20000000800 */
[----:B------:R-:W0:Y:S07]  /*0010*/  S2R R3, SR_TID.X ;  /* 0x0000000000037919 */ /* 0x000e2e0000002100 */
[----:B------:R-:W0:Y:S08]  /*0020*/  S2UR UR4, SR_CTAID.X ;  /* 0x00000000000479c3 */ /* 0x000e300000002500 */
[----:B------:R-:W0:Y:S02]  /*0030*/  LDC R0, c[0x0][0x360] ;  /* 0x0000d800ff007b82 */ /* 0x000e240000000800 */
[----:B0-----:R-:W-:-:S05]  /*0040*/  IMAD R0, R0, UR4, R3 ;  /* 0x0000000400007c24 */ /* 0x001fca000f8e0203 */
[----:B------:R-:W-:-:S13]  /*0050*/  ISETP.GT.AND P0, PT, R0, RZ, PT ;  /* 0x000000ff0000720c */ /* 0x000fda0003f04270 */
[----:B------:R-:W-:Y:S05]  /*0060*/  @P0 EXIT ;  /* 0x000000000000094d */ /* 0x000fea0003800000 */
[----:B------:R-:W0:Y:S01]  /*0070*/  LDC.64 R2, c[0x0][0x380] ;  /* 0x0000e000ff027b82 */ /* 0x000e220000000a00 */
[----:B------:R-:W0:Y:S01]  /*0080*/  LDCU.64 UR4, c[0x0][0x358] ;  /* 0x00006b00ff0477ac */ /* 0x000e220008000a00 */
[----:B------:R-:W-:-:S05]  /*0090*/  HFMA2 R5, -RZ, RZ, 0, 7.152557373046875e-07 ;  /* 0x0000000cff057431 */ /* 0x000fca00000001ff */
[----:B0-----:R-:W-:Y:S01]  /*00a0*/  STG.E desc[UR4][R2.64], R5 ;  /* 0x0000000502007986 */ /* 0x001fe2000c101904 */
[----:B------:R-:W-:Y:S05]  /*00b0*/  EXIT ;  /* 0x000000000000794d */ /* 0x000fea0003800000 */
.L_x_2:
        /* <DEDUP_REMOVED lines=12> */
.L_x_5:


//--------------------- .nv.shared.reserved.0     --------------------------
	.section	.nv.shared.reserved.0,"aw",@nobits
	.weak		__nv_reservedSMEM_offset_0_alias
	.size		__nv_reservedSMEM_offset_0_alias, 0, 64
	.other		__nv_reservedSMEM_offset_0_alias,@"STO_CUDA_RESERVED_SHARED STV_DEFAULT"
__nv_reservedSMEM_offset_0_alias:
	.zero		0
	.zero		64


//--------------------- .nv.constant0.fillSOA     --------------------------
	.section	.nv.constant0.fillSOA,"a",@progbits
	.sectionflags	@""
	.align	4
.nv.constant0.fillSOA:
	.zero		932


//--------------------- .nv.constant0.fillAOS     --------------------------
	.section	.nv.constant0.fillAOS,"a",@progbits
	.sectionflags	@""
	.align	4
.nv.constant0.fillAOS:
	.zero		908


//--------------------- .nv.constant0.getParameters --------------------------
	.section	.nv.constant0.getParameters,"a",@progbits
	.sectionflags	@""
	.align	4
.nv.constant0.getParameters:
	.zero		904


//--------------------- SYMBOLS --------------------------

	.type		.nv.reservedSmem.offset0,@object
	.size		.nv.reservedSmem.offset0,0x4
